//
// Generated by NVIDIA NVVM Compiler
//
// Compiler Build ID: CL-36424714
// Cuda compilation tools, release 13.0, V13.0.88
// Based on NVVM 20.0.0
//

.version 9.0
.target sm_100
.address_size 64

	// .globl	_Z15draw_lines_cudaiiiPfPiS0_S_S_S_
// _ZZ20estimate_result_cudaPfS_iS_E5cache has been demoted

.visible .entry _Z15draw_lines_cudaiiiPfPiS0_S_S_S_(
	.param .u32 _Z15draw_lines_cudaiiiPfPiS0_S_S_S__param_0,
	.param .u32 _Z15draw_lines_cudaiiiPfPiS0_S_S_S__param_1,
	.param .u32 _Z15draw_lines_cudaiiiPfPiS0_S_S_S__param_2,
	.param .u64 .ptr .align 1 _Z15draw_lines_cudaiiiPfPiS0_S_S_S__param_3,
	.param .u64 .ptr .align 1 _Z15draw_lines_cudaiiiPfPiS0_S_S_S__param_4,
	.param .u64 .ptr .align 1 _Z15draw_lines_cudaiiiPfPiS0_S_S_S__param_5,
	.param .u64 .ptr .align 1 _Z15draw_lines_cudaiiiPfPiS0_S_S_S__param_6,
	.param .u64 .ptr .align 1 _Z15draw_lines_cudaiiiPfPiS0_S_S_S__param_7,
	.param .u64 .ptr .align 1 _Z15draw_lines_cudaiiiPfPiS0_S_S_S__param_8
)
{
	.reg .pred 	%p<7>;
	.reg .b32 	%r<34>;
	.reg .b32 	%f<27>;
	.reg .b64 	%rd<25>;
	.reg .b64 	%fd<6>;

	ld.param.u32 	%r14, [_Z15draw_lines_cudaiiiPfPiS0_S_S_S__param_0];
	ld.param.u32 	%r15, [_Z15draw_lines_cudaiiiPfPiS0_S_S_S__param_1];
	ld.param.u32 	%r16, [_Z15draw_lines_cudaiiiPfPiS0_S_S_S__param_2];
	ld.param.u64 	%rd15, [_Z15draw_lines_cudaiiiPfPiS0_S_S_S__param_3];
	ld.param.u64 	%rd11, [_Z15draw_lines_cudaiiiPfPiS0_S_S_S__param_5];
	ld.param.u64 	%rd12, [_Z15draw_lines_cudaiiiPfPiS0_S_S_S__param_6];
	ld.param.u64 	%rd13, [_Z15draw_lines_cudaiiiPfPiS0_S_S_S__param_7];
	cvta.to.global.u64 	%rd1, %rd15;
	mov.u32 	%r17, %ctaid.x;
	mov.u32 	%r1, %ntid.x;
	mov.u32 	%r18, %tid.x;
	mad.lo.s32 	%r29, %r17, %r1, %r18;
	setp.ge.s32 	%p1, %r29, %r14;
	@%p1 bra 	$L__BB0_7;
	mov.u32 	%r19, %nctaid.x;
	mul.lo.s32 	%r3, %r19, %r1;
	cvta.to.global.u64 	%rd2, %rd11;
	cvta.to.global.u64 	%rd3, %rd13;
	cvta.to.global.u64 	%rd4, %rd12;
$L__BB0_2:
	ld.param.u64 	%rd24, [_Z15draw_lines_cudaiiiPfPiS0_S_S_S__param_8];
	ld.param.u64 	%rd23, [_Z15draw_lines_cudaiiiPfPiS0_S_S_S__param_4];
	cvta.to.global.u64 	%rd16, %rd23;
	mul.wide.s32 	%rd17, %r29, 4;
	add.s64 	%rd5, %rd16, %rd17;
	ld.global.u32 	%r32, [%rd5];
	add.s64 	%rd6, %rd2, %rd17;
	ld.global.u32 	%r33, [%rd6];
	cvta.to.global.u64 	%rd18, %rd24;
	add.s64 	%rd7, %rd18, %rd17;
	ld.global.f32 	%f8, [%rd7];
	rem.s32 	%r20, %r33, %r16;
	rem.s32 	%r21, %r32, %r15;
	mad.lo.s32 	%r22, %r20, %r15, %r21;
	mul.wide.s32 	%rd19, %r22, 4;
	add.s64 	%rd20, %rd1, %rd19;
	ld.global.f32 	%f9, [%rd20];
	mul.f32 	%f10, %f8, %f9;
	st.global.f32 	[%rd20], %f10;
	add.s64 	%rd8, %rd3, %rd17;
	add.s64 	%rd9, %rd4, %rd17;
	ld.global.f32 	%f26, [%rd9];
	mov.f32 	%f25, 0f00000000;
$L__BB0_3:
	ld.global.u32 	%r23, [%rd5];
	cvt.rn.f32.s32 	%f11, %r23;
	ld.global.f32 	%f12, [%rd8];
	cos.approx.f32 	%f13, %f12;
	mul.f32 	%f14, %f25, %f13;
	fma.rn.f32 	%f15, %f14, %f26, %f11;
	cvt.rzi.s32.f32 	%r9, %f15;
	ld.global.u32 	%r24, [%rd6];
	cvt.rn.f32.s32 	%f16, %r24;
	sin.approx.f32 	%f17, %f12;
	mul.f32 	%f18, %f25, %f17;
	mul.f32 	%f19, %f18, %f26;
	sub.f32 	%f20, %f16, %f19;
	cvt.rzi.s32.f32 	%r25, %f20;
	setp.eq.s32 	%p2, %r9, %r32;
	setp.eq.s32 	%p3, %r25, %r33;
	and.pred  	%p4, %p2, %p3;
	@%p4 bra 	$L__BB0_5;
	ld.global.f32 	%f21, [%rd7];
	rem.s32 	%r26, %r25, %r16;
	rem.s32 	%r27, %r9, %r15;
	mad.lo.s32 	%r28, %r26, %r15, %r27;
	mul.wide.s32 	%rd21, %r28, 4;
	add.s64 	%rd22, %rd1, %rd21;
	ld.global.f32 	%f22, [%rd22];
	mul.f32 	%f23, %f21, %f22;
	st.global.f32 	[%rd22], %f23;
	ld.global.f32 	%f26, [%rd9];
	mov.u32 	%r32, %r9;
	mov.u32 	%r33, %r25;
$L__BB0_5:
	cvt.f64.f32 	%fd1, %f26;
	mul.f64 	%fd2, %fd1, 0d3FF8000000000000;
	rcp.rn.f64 	%fd3, %fd2;
	cvt.f64.f32 	%fd4, %f25;
	add.f64 	%fd5, %fd3, %fd4;
	cvt.rn.f32.f64 	%f25, %fd5;
	setp.le.f32 	%p5, %f25, 0f3F800000;
	@%p5 bra 	$L__BB0_3;
	add.s32 	%r29, %r29, %r3;
	setp.lt.s32 	%p6, %r29, %r14;
	@%p6 bra 	$L__BB0_2;
$L__BB0_7:
	ret;

}
	// .globl	_Z7fillOnePfi
.visible .entry _Z7fillOnePfi(
	.param .u64 .ptr .align 1 _Z7fillOnePfi_param_0,
	.param .u32 _Z7fillOnePfi_param_1
)
{
	.reg .pred 	%p<3>;
	.reg .b32 	%r<12>;
	.reg .b64 	%rd<5>;

	ld.param.u64 	%rd2, [_Z7fillOnePfi_param_0];
	ld.param.u32 	%r6, [_Z7fillOnePfi_param_1];
	mov.u32 	%r7, %ctaid.x;
	mov.u32 	%r1, %ntid.x;
	mov.u32 	%r8, %tid.x;
	mad.lo.s32 	%r11, %r7, %r1, %r8;
	setp.ge.s32 	%p1, %r11, %r6;
	@%p1 bra 	$L__BB1_3;
	mov.u32 	%r9, %nctaid.x;
	mul.lo.s32 	%r3, %r9, %r1;
	cvta.to.global.u64 	%rd1, %rd2;
$L__BB1_2:
	mul.wide.s32 	%rd3, %r11, 4;
	add.s64 	%rd4, %rd1, %rd3;
	mov.b32 	%r10, 1065353216;
	st.global.u32 	[%rd4], %r10;
	add.s32 	%r11, %r11, %r3;
	setp.lt.s32 	%p2, %r11, %r6;
	@%p2 bra 	$L__BB1_2;
$L__BB1_3:
	ret;

}
	// .globl	_Z20estimate_result_cudaPfS_iS_
.visible .entry _Z20estimate_result_cudaPfS_iS_(
	.param .u64 .ptr .align 1 _Z20estimate_result_cudaPfS_iS__param_0,
	.param .u64 .ptr .align 1 _Z20estimate_result_cudaPfS_iS__param_1,
	.param .u32 _Z20estimate_result_cudaPfS_iS__param_2,
	.param .u64 .ptr .align 1 _Z20estimate_result_cudaPfS_iS__param_3
)
{
	.reg .pred 	%p<7>;
	.reg .b32 	%r<19>;
	.reg .b32 	%f<16>;
	.reg .b64 	%rd<12>;
	// demoted variable
	.shared .align 4 .b8 _ZZ20estimate_result_cudaPfS_iS_E5cache[4096];
	ld.param.u64 	%rd3, [_Z20estimate_result_cudaPfS_iS__param_0];
	ld.param.u64 	%rd4, [_Z20estimate_result_cudaPfS_iS__param_1];
	ld.param.u32 	%r11, [_Z20estimate_result_cudaPfS_iS__param_2];
	ld.param.u64 	%rd5, [_Z20estimate_result_cudaPfS_iS__param_3];
	mov.u32 	%r1, %ctaid.x;
	mov.u32 	%r18, %ntid.x;
	mov.u32 	%r3, %tid.x;
	mad.lo.s32 	%r17, %r1, %r18, %r3;
	setp.ge.s32 	%p1, %r17, %r11;
	mov.f32 	%f15, 0f00000000;
	@%p1 bra 	$L__BB2_3;
	mov.u32 	%r12, %nctaid.x;
	mul.lo.s32 	%r5, %r12, %r18;
	cvta.to.global.u64 	%rd1, %rd3;
	cvta.to.global.u64 	%rd2, %rd4;
	mov.f32 	%f15, 0f00000000;
$L__BB2_2:
	mul.wide.s32 	%rd6, %r17, 4;
	add.s64 	%rd7, %rd1, %rd6;
	ld.global.f32 	%f6, [%rd7];
	add.s64 	%rd8, %rd2, %rd6;
	ld.global.f32 	%f7, [%rd8];
	sub.f32 	%f8, %f6, %f7;
	abs.f32 	%f9, %f8;
	add.f32 	%f15, %f15, %f9;
	add.s32 	%r17, %r17, %r5;
	setp.lt.s32 	%p2, %r17, %r11;
	@%p2 bra 	$L__BB2_2;
$L__BB2_3:
	shl.b32 	%r13, %r3, 2;
	mov.u32 	%r14, _ZZ20estimate_result_cudaPfS_iS_E5cache;
	add.s32 	%r8, %r14, %r13;
	st.shared.f32 	[%r8], %f15;
	bar.sync 	0;
	setp.lt.u32 	%p3, %r18, 2;
	@%p3 bra 	$L__BB2_7;
$L__BB2_4:
	shr.u32 	%r10, %r18, 1;
	setp.ge.u32 	%p4, %r3, %r10;
	@%p4 bra 	$L__BB2_6;
	shl.b32 	%r15, %r10, 2;
	add.s32 	%r16, %r8, %r15;
	ld.shared.f32 	%f10, [%r16];
	ld.shared.f32 	%f11, [%r8];
	add.f32 	%f12, %f10, %f11;
	st.shared.f32 	[%r8], %f12;
$L__BB2_6:
	bar.sync 	0;
	setp.gt.u32 	%p5, %r18, 3;
	mov.u32 	%r18, %r10;
	@%p5 bra 	$L__BB2_4;
$L__BB2_7:
	setp.ne.s32 	%p6, %r3, 0;
	@%p6 bra 	$L__BB2_9;
	ld.shared.f32 	%f13, [_ZZ20estimate_result_cudaPfS_iS_E5cache];
	cvta.to.global.u64 	%rd9, %rd5;
	mul.wide.u32 	%rd10, %r1, 4;
	add.s64 	%rd11, %rd9, %rd10;
	st.global.f32 	[%rd11], %f13;
$L__BB2_9:
	ret;

}


// ===== COMPILED SASS (sm_100) =====

	.target	sm_100

	.elftype	@"ET_EXEC"


//--------------------- .note.nv.tkinfo           --------------------------
	.section	.note.nv.tkinfo,"",@"SHT_NOTE"
	.sectionflags	@"SHF_NOTE_NV_TKINFO"
	.tkinfo
        /*0018*/ 	.word	0x00000002
        /*0030*/ 	.string	""
        /*0030*/ 	.string	"ptxas"
        /*0030*/ 	.string	"Cuda compilation tools, release 13.0, V13.0.88"
        /*0030*/ 	.string	"Build cuda_13.0.r13.0/compiler.36424714_0"
        /*0030*/ 	.string	"-arch sm_100 -m 64 "



//--------------------- .note.nv.cuinfo           --------------------------
	.section	.note.nv.cuinfo,"",@"SHT_NOTE"
	.sectionflags	@"SHF_NOTE_NV_CUINFO"
        /*0018*/ 	.short	0x0002
        /*001a*/ 	.short	0x0064
        /*001c*/ 	.short	0x0082
	.zero		2


//--------------------- .nv.info                  --------------------------
	.section	.nv.info,"",@"SHT_CUDA_INFO"
	.align	4


	//----- nvinfo : EIATTR_REGCOUNT
	.align		4
        /*0000*/ 	.byte	0x04, 0x2f
        /*0002*/ 	.short	(.L_1 - .L_0)
	.align		4
.L_0:
        /*0004*/ 	.word	index@(_Z15draw_lines_cudaiiiPfPiS0_S_S_S_)
        /*0008*/ 	.word	0x00000020


	//----- nvinfo : EIATTR_FRAME_SIZE
	.align		4
.L_1:
        /*000c*/ 	.byte	0x04, 0x11
        /*000e*/ 	.short	(.L_3 - .L_2)
	.align		4
.L_2:
        /*0010*/ 	.word	index@($__internal_0_$__cuda_sm20_dblrcp_rn_slowpath_v3)
        /*0014*/ 	.word	0x00000000


	//----- nvinfo : EIATTR_FRAME_SIZE
	.align		4
.L_3:
        /*0018*/ 	.byte	0x04, 0x11
        /*001a*/ 	.short	(.L_5 - .L_4)
	.align		4
.L_4:
        /*001c*/ 	.word	index@(_Z15draw_lines_cudaiiiPfPiS0_S_S_S_)
        /*0020*/ 	.word	0x00000000


	//----- nvinfo : EIATTR_REGCOUNT
	.align		4
.L_5:
        /*0024*/ 	.byte	0x04, 0x2f
        /*0026*/ 	.short	(.L_7 - .L_6)
	.align		4
.L_6:
        /*0028*/ 	.word	index@(_Z7fillOnePfi)
        /*002c*/ 	.word	0x0000000c


	//----- nvinfo : EIATTR_FRAME_SIZE
	.align		4
.L_7:
        /*0030*/ 	.byte	0x04, 0x11
        /*0032*/ 	.short	(.L_9 - .L_8)
	.align		4
.L_8:
        /*0034*/ 	.word	index@(_Z7fillOnePfi)
        /*0038*/ 	.word	0x00000000


	//----- nvinfo : EIATTR_REGCOUNT
	.align		4
.L_9:
        /*003c*/ 	.byte	0x04, 0x2f
        /*003e*/ 	.short	(.L_11 - .L_10)
	.align		4
.L_10:
        /*0040*/ 	.word	index@(_Z20estimate_result_cudaPfS_iS_)
        /*0044*/ 	.word	0x00000012


	//----- nvinfo : EIATTR_FRAME_SIZE
	.align		4
.L_11:
        /*0048*/ 	.byte	0x04, 0x11
        /*004a*/ 	.short	(.L_13 - .L_12)
	.align		4
.L_12:
        /*004c*/ 	.word	index@(_Z20estimate_result_cudaPfS_iS_)
        /*0050*/ 	.word	0x00000000


	//----- nvinfo : EIATTR_MIN_STACK_SIZE
	.align		4
.L_13:
        /*0054*/ 	.byte	0x04, 0x12
        /*0056*/ 	.short	(.L_15 - .L_14)
	.align		4
.L_14:
        /*0058*/ 	.word	index@(_Z20estimate_result_cudaPfS_iS_)
        /*005c*/ 	.word	0x00000000


	//----- nvinfo : EIATTR_MIN_STACK_SIZE
	.align		4
.L_15:
        /*0060*/ 	.byte	0x04, 0x12
        /*0062*/ 	.short	(.L_17 - .L_16)
	.align		4
.L_16:
        /*0064*/ 	.word	index@(_Z7fillOnePfi)
        /*0068*/ 	.word	0x00000000


	//----- nvinfo : EIATTR_MIN_STACK_SIZE
	.align		4
.L_17:
        /*006c*/ 	.byte	0x04, 0x12
        /*006e*/ 	.short	(.L_19 - .L_18)
	.align		4
.L_18:
        /*0070*/ 	.word	index@(_Z15draw_lines_cudaiiiPfPiS0_S_S_S_)
        /*0074*/ 	.word	0x00000000
.L_19:


//--------------------- .nv.compat                --------------------------
	.section	.nv.compat,"",@"SHT_CUDA_COMPAT_INFO"
	.align	4
        /*0000*/ 	.byte	0x02, 0x09, 0x00, 0x00, 0x02, 0x02, 0x01, 0x00, 0x02, 0x05, 0x05, 0x00, 0x03, 0x07, 0x01, 0x01
        /*0010*/ 	.byte	0x02, 0x03, 0x00, 0x00, 0x02, 0x06, 0x01, 0x00, 0x04, 0x0b, 0x08, 0x00, 0x01, 0x00, 0x00, 0x00
        /*0020*/ 	.byte	0x00, 0x00, 0x00, 0x00


//--------------------- .nv.info._Z20estimate_result_cudaPfS_iS_ --------------------------
	.section	.nv.info._Z20estimate_result_cudaPfS_iS_,"",@"SHT_CUDA_INFO"
	.sectionflags	@""
	.align	4


	//----- nvinfo : EIATTR_CUDA_API_VERSION
	.align		4
        /*0000*/ 	.byte	0x04, 0x37
        /*0002*/ 	.short	(.L_21 - .L_20)
.L_20:
        /*0004*/ 	.word	0x00000082


	//----- nvinfo : EIATTR_KPARAM_INFO
	.align		4
.L_21:
        /*0008*/ 	.byte	0x04, 0x17
        /*000a*/ 	.short	(.L_23 - .L_22)
.L_22:
        /*000c*/ 	.word	0x00000000
        /*0010*/ 	.short	0x0003
        /*0012*/ 	.short	0x0018
        /*0014*/ 	.byte	0x00, 0xf5, 0x21, 0x00


	//----- nvinfo : EIATTR_KPARAM_INFO
	.align		4
.L_23:
        /*0018*/ 	.byte	0x04, 0x17
        /*001a*/ 	.short	(.L_25 - .L_24)
.L_24:
        /*001c*/ 	.word	0x00000000
        /*0020*/ 	.short	0x0002
        /*0022*/ 	.short	0x0010
        /*0024*/ 	.byte	0x00, 0xf0, 0x11, 0x00


	//----- nvinfo : EIATTR_KPARAM_INFO
	.align		4
.L_25:
        /*0028*/ 	.byte	0x04, 0x17
        /*002a*/ 	.short	(.L_27 - .L_26)
.L_26:
        /*002c*/ 	.word	0x00000000
        /*0030*/ 	.short	0x0001
        /*0032*/ 	.short	0x0008
        /*0034*/ 	.byte	0x00, 0xf5, 0x21, 0x00


	//----- nvinfo : EIATTR_KPARAM_INFO
	.align		4
.L_27:
        /*0038*/ 	.byte	0x04, 0x17
        /*003a*/ 	.short	(.L_29 - .L_28)
.L_28:
        /*003c*/ 	.word	0x00000000
        /*0040*/ 	.short	0x0000
        /*0042*/ 	.short	0x0000
        /*0044*/ 	.byte	0x00, 0xf5, 0x21, 0x00


	//----- nvinfo : EIATTR_SPARSE_MMA_MASK
	.align		4
.L_29:
        /*0048*/ 	.byte	0x03, 0x50
        /*004a*/ 	.short	0x0000


	//----- nvinfo : EIATTR_MAXREG_COUNT
	.align		4
        /*004c*/ 	.byte	0x03, 0x1b
        /*004e*/ 	.short	0x00ff


	//----- nvinfo : EIATTR_NUM_BARRIERS
	.align		4
        /*0050*/ 	.byte	0x02, 0x4c
        /*0052*/ 	.byte	0x01
	.zero		1


	//----- nvinfo : EIATTR_MERCURY_ISA_VERSION
	.align		4
        /*0054*/ 	.byte	0x03, 0x5f
        /*0056*/ 	.short	0x0101


	//----- nvinfo : EIATTR_VRC_CTA_INIT_COUNT
	.align		4
        /*0058*/ 	.byte	0x02, 0x4a
	.zero		1
	.zero		1


	//----- nvinfo : EIATTR_EXIT_INSTR_OFFSETS
	.align		4
        /*005c*/ 	.byte	0x04, 0x1c
        /*005e*/ 	.short	(.L_31 - .L_30)


	//   ....[0]....
.L_30:
        /*0060*/ 	.word	0x000002f0


	//   ....[1]....
        /*0064*/ 	.word	0x00000370


	//----- nvinfo : EIATTR_CRS_STACK_SIZE
	.align		4
.L_31:
        /*0068*/ 	.byte	0x04, 0x1e
        /*006a*/ 	.short	(.L_33 - .L_32)
.L_32:
        /*006c*/ 	.word	0x00000000


	//----- nvinfo : EIATTR_CBANK_PARAM_SIZE
	.align		4
.L_33:
        /*0070*/ 	.byte	0x03, 0x19
        /*0072*/ 	.short	0x0020


	//----- nvinfo : EIATTR_PARAM_CBANK
	.align		4
        /*0074*/ 	.byte	0x04, 0x0a
        /*0076*/ 	.short	(.L_35 - .L_34)
	.align		4
.L_34:
        /*0078*/ 	.word	index@(.nv.constant0._Z20estimate_result_cudaPfS_iS_)
        /*007c*/ 	.short	0x0380
        /*007e*/ 	.short	0x0020


	//----- nvinfo : EIATTR_SW_WAR
	.align		4
.L_35:
        /*0080*/ 	.byte	0x04, 0x36
        /*0082*/ 	.short	(.L_37 - .L_36)
.L_36:
        /*0084*/ 	.word	0x00000008
.L_37:


//--------------------- .nv.info._Z7fillOnePfi    --------------------------
	.section	.nv.info._Z7fillOnePfi,"",@"SHT_CUDA_INFO"
	.sectionflags	@""
	.align	4


	//----- nvinfo : EIATTR_CUDA_API_VERSION
	.align		4
        /*0000*/ 	.byte	0x04, 0x37
        /*0002*/ 	.short	(.L_39 - .L_38)
.L_38:
        /*0004*/ 	.word	0x00000082


	//----- nvinfo : EIATTR_KPARAM_INFO
	.align		4
.L_39:
        /*0008*/ 	.byte	0x04, 0x17
        /*000a*/ 	.short	(.L_41 - .L_40)
.L_40:
        /*000c*/ 	.word	0x00000000
        /*0010*/ 	.short	0x0001
        /*0012*/ 	.short	0x0008
        /*0014*/ 	.byte	0x00, 0xf0, 0x11, 0x00


	//----- nvinfo : EIATTR_KPARAM_INFO
	.align		4
.L_41:
        /*0018*/ 	.byte	0x04, 0x17
        /*001a*/ 	.short	(.L_43 - .L_42)
.L_42:
        /*001c*/ 	.word	0x00000000
        /*0020*/ 	.short	0x0000
        /*0022*/ 	.short	0x0000
        /*0024*/ 	.byte	0x00, 0xf5, 0x21, 0x00


	//----- nvinfo : EIATTR_SPARSE_MMA_MASK
	.align		4
.L_43:
        /*0028*/ 	.byte	0x03, 0x50
        /*002a*/ 	.short	0x0000


	//----- nvinfo : EIATTR_MAXREG_COUNT
	.align		4
        /*002c*/ 	.byte	0x03, 0x1b
        /*002e*/ 	.short	0x00ff


	//----- nvinfo : EIATTR_MERCURY_ISA_VERSION
	.align		4
        /*0030*/ 	.byte	0x03, 0x5f
        /*0032*/ 	.short	0x0101


	//----- nvinfo : EIATTR_VRC_CTA_INIT_COUNT
	.align		4
        /*0034*/ 	.byte	0x02, 0x4a
	.zero		1
	.zero		1


	//----- nvinfo : EIATTR_EXIT_INSTR_OFFSETS
	.align		4
        /*0038*/ 	.byte	0x04, 0x1c
        /*003a*/ 	.short	(.L_45 - .L_44)


	//   ....[0]....
.L_44:
        /*003c*/ 	.word	0x00000070


	//   ....[1]....
        /*0040*/ 	.word	0x00000120


	//----- nvinfo : EIATTR_CRS_STACK_SIZE
	.align		4
.L_45:
        /*0044*/ 	.byte	0x04, 0x1e
        /*0046*/ 	.short	(.L_47 - .L_46)
.L_46:
        /*0048*/ 	.word	0x00000000


	//----- nvinfo : EIATTR_CBANK_PARAM_SIZE
	.align		4
.L_47:
        /*004c*/ 	.byte	0x03, 0x19
        /*004e*/ 	.short	0x000c


	//----- nvinfo : EIATTR_PARAM_CBANK
	.align		4
        /*0050*/ 	.byte	0x04, 0x0a
        /*0052*/ 	.short	(.L_49 - .L_48)
	.align		4
.L_48:
        /*0054*/ 	.word	index@(.nv.constant0._Z7fillOnePfi)
        /*0058*/ 	.short	0x0380
        /*005a*/ 	.short	0x000c


	//----- nvinfo : EIATTR_SW_WAR
	.align		4
.L_49:
        /*005c*/ 	.byte	0x04, 0x36
        /*005e*/ 	.short	(.L_51 - .L_50)
.L_50:
        /*0060*/ 	.word	0x00000008
.L_51:


//--------------------- .nv.info._Z15draw_lines_cudaiiiPfPiS0_S_S_S_ --------------------------
	.section	.nv.info._Z15draw_lines_cudaiiiPfPiS0_S_S_S_,"",@"SHT_CUDA_INFO"
	.sectionflags	@""
	.align	4


	//----- nvinfo : EIATTR_CUDA_API_VERSION
	.align		4
        /*0000*/ 	.byte	0x04, 0x37
        /*0002*/ 	.short	(.L_53 - .L_52)
.L_52:
        /*0004*/ 	.word	0x00000082


	//----- nvinfo : EIATTR_KPARAM_INFO
	.align		4
.L_53:
        /*0008*/ 	.byte	0x04, 0x17
        /*000a*/ 	.short	(.L_55 - .L_54)
.L_54:
        /*000c*/ 	.word	0x00000000
        /*0010*/ 	.short	0x0008
        /*0012*/ 	.short	0x0038
        /*0014*/ 	.byte	0x00, 0xf5, 0x21, 0x00


	//----- nvinfo : EIATTR_KPARAM_INFO
	.align		4
.L_55:
        /*0018*/ 	.byte	0x04, 0x17
        /*001a*/ 	.short	(.L_57 - .L_56)
.L_56:
        /*001c*/ 	.word	0x00000000
        /*0020*/ 	.short	0x0007
        /*0022*/ 	.short	0x0030
        /*0024*/ 	.byte	0x00, 0xf5, 0x21, 0x00


	//----- nvinfo : EIATTR_KPARAM_INFO
	.align		4
.L_57:
        /*0028*/ 	.byte	0x04, 0x17
        /*002a*/ 	.short	(.L_59 - .L_58)
.L_58:
        /*002c*/ 	.word	0x00000000
        /*0030*/ 	.short	0x0006
        /*0032*/ 	.short	0x0028
        /*0034*/ 	.byte	0x00, 0xf5, 0x21, 0x00


	//----- nvinfo : EIATTR_KPARAM_INFO
	.align		4
.L_59:
        /*0038*/ 	.byte	0x04, 0x17
        /*003a*/ 	.short	(.L_61 - .L_60)
.L_60:
        /*003c*/ 	.word	0x00000000
        /*0040*/ 	.short	0x0005
        /*0042*/ 	.short	0x0020
        /*0044*/ 	.byte	0x00, 0xf5, 0x21, 0x00


	//----- nvinfo : EIATTR_KPARAM_INFO
	.align		4
.L_61:
        /*0048*/ 	.byte	0x04, 0x17
        /*004a*/ 	.short	(.L_63 - .L_62)
.L_62:
        /*004c*/ 	.word	0x00000000
        /*0050*/ 	.short	0x0004
        /*0052*/ 	.short	0x0018
        /*0054*/ 	.byte	0x00, 0xf5, 0x21, 0x00


	//----- nvinfo : EIATTR_KPARAM_INFO
	.align		4
.L_63:
        /*0058*/ 	.byte	0x04, 0x17
        /*005a*/ 	.short	(.L_65 - .L_64)
.L_64:
        /*005c*/ 	.word	0x00000000
        /*0060*/ 	.short	0x0003
        /*0062*/ 	.short	0x0010
        /*0064*/ 	.byte	0x00, 0xf5, 0x21, 0x00


	//----- nvinfo : EIATTR_KPARAM_INFO
	.align		4
.L_65:
        /*0068*/ 	.byte	0x04, 0x17
        /*006a*/ 	.short	(.L_67 - .L_66)
.L_66:
        /*006c*/ 	.word	0x00000000
        /*0070*/ 	.short	0x0002
        /*0072*/ 	.short	0x0008
        /*0074*/ 	.byte	0x00, 0xf0, 0x11, 0x00


	//----- nvinfo : EIATTR_KPARAM_INFO
	.align		4
.L_67:
        /*0078*/ 	.byte	0x04, 0x17
        /*007a*/ 	.short	(.L_69 - .L_68)
.L_68:
        /*007c*/ 	.word	0x00000000
        /*0080*/ 	.short	0x0001
        /*0082*/ 	.short	0x0004
        /*0084*/ 	.byte	0x00, 0xf0, 0x11, 0x00


	//----- nvinfo : EIATTR_KPARAM_INFO
	.align		4
.L_69:
        /*0088*/ 	.byte	0x04, 0x17
        /*008a*/ 	.short	(.L_71 - .L_70)
.L_70:
        /*008c*/ 	.word	0x00000000
        /*0090*/ 	.short	0x0000
        /*0092*/ 	.short	0x0000
        /*0094*/ 	.byte	0x00, 0xf0, 0x11, 0x00


	//----- nvinfo : EIATTR_SPARSE_MMA_MASK
	.align		4
.L_71:
        /*0098*/ 	.byte	0x03, 0x50
        /*009a*/ 	.short	0x0000


	//----- nvinfo : EIATTR_MAXREG_COUNT
	.align		4
        /*009c*/ 	.byte	0x03, 0x1b
        /*009e*/ 	.short	0x00ff


	//----- nvinfo : EIATTR_MERCURY_ISA_VERSION
	.align		4
        /*00a0*/ 	.byte	0x03, 0x5f
        /*00a2*/ 	.short	0x0101


	//----- nvinfo : EIATTR_VRC_CTA_INIT_COUNT
	.align		4
        /*00a4*/ 	.byte	0x02, 0x4a
	.zero		1
	.zero		1


	//----- nvinfo : EIATTR_EXIT_INSTR_OFFSETS
	.align		4
        /*00a8*/ 	.byte	0x04, 0x1c
        /*00aa*/ 	.short	(.L_73 - .L_72)


	//   ....[0]....
.L_72:
        /*00ac*/ 	.word	0x00000070


	//   ....[1]....
        /*00b0*/ 	.word	0x00000b30


	//----- nvinfo : EIATTR_CRS_STACK_SIZE
	.align		4
.L_73:
        /*00b4*/ 	.byte	0x04, 0x1e
        /*00b6*/ 	.short	(.L_75 - .L_74)
.L_74:
        /*00b8*/ 	.word	0x00000000


	//----- nvinfo : EIATTR_CBANK_PARAM_SIZE
	.align		4
.L_75:
        /*00bc*/ 	.byte	0x03, 0x19
        /*00be*/ 	.short	0x0040


	//----- nvinfo : EIATTR_PARAM_CBANK
	.align		4
        /*00c0*/ 	.byte	0x04, 0x0a
        /*00c2*/ 	.short	(.L_77 - .L_76)
	.align		4
.L_76:
        /*00c4*/ 	.word	index@(.nv.constant0._Z15draw_lines_cudaiiiPfPiS0_S_S_S_)
        /*00c8*/ 	.short	0x0380
        /*00ca*/ 	.short	0x0040


	//----- nvinfo : EIATTR_SW_WAR
	.align		4
.L_77:
        /*00cc*/ 	.byte	0x04, 0x36
        /*00ce*/ 	.short	(.L_79 - .L_78)
.L_78:
        /*00d0*/ 	.word	0x00000008
.L_79:


//--------------------- .nv.callgraph             --------------------------
	.section	.nv.callgraph,"",@"SHT_CUDA_CALLGRAPH"
	.align	4
	.sectionentsize	8
	.align		4
        /*0000*/ 	.word	0x00000000
	.align		4
        /*0004*/ 	.word	0xffffffff
	.align		4
        /*0008*/ 	.word	0x00000000
	.align		4
        /*000c*/ 	.word	0xfffffffe
	.align		4
        /*0010*/ 	.word	0x00000000
	.align		4
        /*0014*/ 	.word	0xfffffffd
	.align		4
        /*0018*/ 	.word	0x00000000
	.align		4
        /*001c*/ 	.word	0xfffffffc


//--------------------- .text._Z20estimate_result_cudaPfS_iS_ --------------------------
	.section	.text._Z20estimate_result_cudaPfS_iS_,"ax",@progbits
	.align	128
        .global         _Z20estimate_result_cudaPfS_iS_
        .type           _Z20estimate_result_cudaPfS_iS_,@function
        .size           _Z20estimate_result_cudaPfS_iS_,(.L_x_21 - _Z20estimate_result_cudaPfS_iS_)
        .other          _Z20estimate_result_cudaPfS_iS_,@"STO_CUDA_ENTRY STV_DEFAULT"
_Z20estimate_result_cudaPfS_iS_:
.text._Z20estimate_result_cudaPfS_iS_:
[----:B------:R-:W-:Y:S01]  /*0000*/  LDC R1, c[0x0][0x37c] ;  /* 0x0000df00ff017b82 */ /* 0x000fe20000000800 */
[----:B------:R-:W0:Y:S01]  /*0010*/  S2R R13, SR_CTAID.X ;  /* 0x00000000000d7919 */ /* 0x000e220000002500 */
[----:B------:R-:W1:Y:S01]  /*0020*/  LDCU UR4, c[0x0][0x360] ;  /* 0x00006c00ff0477ac */ /* 0x000e620008000800 */
[----:B------:R-:W-:Y:S01]  /*0030*/  BSSY.RECONVERGENT B0, `(.L_x_0) ;  /* 0x0000017000007945 */ /* 0x000fe20003800200 */
[----:B------:R-:W-:Y:S01]  /*0040*/  IMAD.MOV.U32 R11, RZ, RZ, RZ ;  /* 0x000000ffff0b7224 */ /* 0x000fe200078e00ff */
[----:B------:R-:W0:Y:S01]  /*0050*/  S2R R14, SR_TID.X ;  /* 0x00000000000e7919 */ /* 0x000e220000002100 */
[----:B------:R-:W2:Y:S01]  /*0060*/  LDCU UR5, c[0x0][0x390] ;  /* 0x00007200ff0577ac */ /* 0x000ea20008000800 */
[----:B------:R-:W3:Y:S01]  /*0070*/  LDCU.64 UR6, c[0x0][0x358] ;  /* 0x00006b00ff0677ac */ /* 0x000ee20008000a00 */
[----:B-1----:R-:W-:Y:S02]  /*0080*/  IMAD.U32 R10, RZ, RZ, UR4 ;  /* 0x00000004ff0a7e24 */ /* 0x002fe4000f8e00ff */
[----:B0-----:R-:W-:-:S05]  /*0090*/  IMAD R0, R13, UR4, R14 ;  /* 0x000000040d007c24 */ /* 0x001fca000f8e020e */
[----:B--2---:R-:W-:-:S13]  /*00a0*/  ISETP.GE.AND P0, PT, R0, UR5, PT ;  /* 0x0000000500007c0c */ /* 0x004fda000bf06270 */
[----:B---3--:R-:W-:Y:S05]  /*00b0*/  @P0 BRA `(.L_x_1) ;  /* 0x0000000000380947 */ /* 0x008fea0003800000 */
[----:B------:R-:W0:Y:S01]  /*00c0*/  LDC.64 R6, c[0x0][0x380] ;  /* 0x0000e000ff067b82 */ /* 0x000e220000000a00 */
[----:B------:R-:W1:Y:S01]  /*00d0*/  LDCU UR4, c[0x0][0x370] ;  /* 0x00006e00ff0477ac */ /* 0x000e620008000800 */
[----:B------:R-:W-:-:S06]  /*00e0*/  HFMA2 R11, -RZ, RZ, 0, 0 ;  /* 0x00000000ff0b7431 */ /* 0x000fcc00000001ff */
[----:B------:R-:W2:Y:S01]  /*00f0*/  LDC.64 R8, c[0x0][0x388] ;  /* 0x0000e200ff087b82 */ /* 0x000ea20000000a00 */
[----:B-1----:R-:W-:-:S07]  /*0100*/  IMAD R15, R10, UR4, RZ ;  /* 0x000000040a0f7c24 */ /* 0x002fce000f8e02ff */
.L_x_2:
[----:B0-----:R-:W-:-:S04]  /*0110*/  IMAD.WIDE R2, R0, 0x4, R6 ;  /* 0x0000000400027825 */ /* 0x001fc800078e0206 */
[----:B--2---:R-:W-:Y:S02]  /*0120*/  IMAD.WIDE R4, R0, 0x4, R8 ;  /* 0x0000000400047825 */ /* 0x004fe400078e0208 */
[----:B------:R-:W2:Y:S04]  /*0130*/  LDG.E R2, desc[UR6][R2.64] ;  /* 0x0000000602027981 */ /* 0x000ea8000c1e1900 */
[----:B------:R-:W2:Y:S01]  /*0140*/  LDG.E R5, desc[UR6][R4.64] ;  /* 0x0000000604057981 */ /* 0x000ea2000c1e1900 */
[----:B------:R-:W-:-:S05]  /*0150*/  IMAD.IADD R0, R15, 0x1, R0 ;  /* 0x000000010f007824 */ /* 0x000fca00078e0200 */
[----:B------:R-:W-:Y:S01]  /*0160*/  ISETP.GE.AND P0, PT, R0, UR5, PT ;  /* 0x0000000500007c0c */ /* 0x000fe2000bf06270 */
[----:B--2---:R-:W-:-:S04]  /*0170*/  FADD R12, R2, -R5 ;  /* 0x80000005020c7221 */ /* 0x004fc80000000000 */
[----:B------:R-:W-:-:S08]  /*0180*/  FADD R11, |R12|, R11 ;  /* 0x0000000b0c0b7221 */ /* 0x000fd00000000200 */
[----:B------:R-:W-:Y:S05]  /*0190*/  @!P0 BRA `(.L_x_2) ;  /* 0xfffffffc00dc8947 */ /* 0x000fea000383ffff */
.L_x_1:
[----:B------:R-:W-:Y:S05]  /*01a0*/  BSYNC.RECONVERGENT B0 ;  /* 0x0000000000007941 */ /* 0x000fea0003800200 */
.L_x_0:
[----:B------:R-:W0:Y:S01]  /*01b0*/  S2UR UR5, SR_CgaCtaId ;  /* 0x00000000000579c3 */ /* 0x000e220000008800 */
[----:B------:R-:W-:Y:S01]  /*01c0*/  UMOV UR4, 0x400 ;  /* 0x0000040000047882 */ /* 0x000fe20000000000 */
[----:B------:R-:W-:Y:S02]  /*01d0*/  ISETP.GE.U32.AND P1, PT, R10, 0x2, PT ;  /* 0x000000020a00780c */ /* 0x000fe40003f26070 */
[----:B------:R-:W-:Y:S01]  /*01e0*/  ISETP.NE.AND P0, PT, R14, RZ, PT ;  /* 0x000000ff0e00720c */ /* 0x000fe20003f05270 */
[----:B0-----:R-:W-:-:S06]  /*01f0*/  ULEA UR4, UR5, UR4, 0x18 ;  /* 0x0000000405047291 */ /* 0x001fcc000f8ec0ff */
[----:B------:R-:W-:-:S05]  /*0200*/  LEA R0, R14, UR4, 0x2 ;  /* 0x000000040e007c11 */ /* 0x000fca000f8e10ff */
[----:B------:R0:W-:Y:S01]  /*0210*/  STS [R0], R11 ;  /* 0x0000000b00007388 */ /* 0x0001e20000000800 */
[----:B------:R-:W-:Y:S06]  /*0220*/  BAR.SYNC.DEFER_BLOCKING 0x0 ;  /* 0x0000000000007b1d */ /* 0x000fec0000010000 */
[----:B------:R-:W-:Y:S05]  /*0230*/  @!P1 BRA `(.L_x_3) ;  /* 0x00000000002c9947 */ /* 0x000fea0003800000 */
.L_x_4:
[----:B------:R-:W-:-:S04]  /*0240*/  SHF.R.U32.HI R5, RZ, 0x1, R10 ;  /* 0x00000001ff057819 */ /* 0x000fc8000001160a */
[----:B------:R-:W-:-:S13]  /*0250*/  ISETP.GE.U32.AND P1, PT, R14, R5, PT ;  /* 0x000000050e00720c */ /* 0x000fda0003f26070 */
[----:B------:R-:W-:Y:S01]  /*0260*/  @!P1 LEA R2, R5, R0, 0x2 ;  /* 0x0000000005029211 */ /* 0x000fe200078e10ff */
[----:B------:R-:W-:Y:S05]  /*0270*/  @!P1 LDS R3, [R0] ;  /* 0x0000000000039984 */ /* 0x000fea0000000800 */
[----:B------:R-:W1:Y:S02]  /*0280*/  @!P1 LDS R2, [R2] ;  /* 0x0000000002029984 */ /* 0x000e640000000800 */
[----:B-1----:R-:W-:-:S05]  /*0290*/  @!P1 FADD R3, R2, R3 ;  /* 0x0000000302039221 */ /* 0x002fca0000000000 */
[----:B------:R1:W-:Y:S01]  /*02a0*/  @!P1 STS [R0], R3 ;  /* 0x0000000300009388 */ /* 0x0003e20000000800 */
[----:B------:R-:W-:Y:S01]  /*02b0*/  BAR.SYNC.DEFER_BLOCKING 0x0 ;  /* 0x0000000000007b1d */ /* 0x000fe20000010000 */
[----:B------:R-:W-:Y:S02]  /*02c0*/  ISETP.GT.U32.AND P1, PT, R10, 0x3, PT ;  /* 0x000000030a00780c */ /* 0x000fe40003f24070 */
[----:B------:R-:W-:-:S11]  /*02d0*/  MOV R10, R5 ;  /* 0x00000005000a7202 */ /* 0x000fd60000000f00 */
[----:B-1----:R-:W-:Y:S05]  /*02e0*/  @P1 BRA `(.L_x_4) ;  /* 0xfffffffc00d41947 */ /* 0x002fea000383ffff */
.L_x_3:
[----:B------:R-:W-:Y:S05]  /*02f0*/  @P0 EXIT ;  /* 0x000000000000094d */ /* 0x000fea0003800000 */
[----:B------:R-:W1:Y:S01]  /*0300*/  S2UR UR5, SR_CgaCtaId ;  /* 0x00000000000579c3 */ /* 0x000e620000008800 */
[----:B------:R-:W-:-:S07]  /*0310*/  UMOV UR4, 0x400 ;  /* 0x0000040000047882 */ /* 0x000fce0000000000 */
[----:B------:R-:W2:Y:S01]  /*0320*/  LDC.64 R2, c[0x0][0x398] ;  /* 0x0000e600ff027b82 */ /* 0x000ea20000000a00 */
[----:B-1----:R-:W-:Y:S01]  /*0330*/  ULEA UR4, UR5, UR4, 0x18 ;  /* 0x0000000405047291 */ /* 0x002fe2000f8ec0ff */
[----:B--2---:R-:W-:-:S08]  /*0340*/  IMAD.WIDE.U32 R2, R13, 0x4, R2 ;  /* 0x000000040d027825 */ /* 0x004fd000078e0002 */
[----:B------:R-:W1:Y:S04]  /*0350*/  LDS R5, [UR4] ;  /* 0x00000004ff057984 */ /* 0x000e680008000800 */
[----:B-1----:R-:W-:Y:S01]  /*0360*/  STG.E desc[UR6][R2.64], R5 ;  /* 0x0000000502007986 */ /* 0x002fe2000c101906 */
[----:B------:R-:W-:Y:S05]  /*0370*/  EXIT ;  /* 0x000000000000794d */ /* 0x000fea0003800000 */
.L_x_5:
[----:B------:R-:W-:-:S00]  /*0380*/  BRA `(.L_x_5) ;  /* 0xfffffffc00fc7947 */ /* 0x000fc0000383ffff */
[----:B------:R-:W-:-:S00]  /*0390*/  NOP ;  /* 0x0000000000007918 */ /* 0x000fc00000000000 */
        /* <DEDUP_REMOVED lines=14> */
.L_x_21:


//--------------------- .text._Z7fillOnePfi       --------------------------
	.section	.text._Z7fillOnePfi,"ax",@progbits
	.align	128
        .global         _Z7fillOnePfi
        .type           _Z7fillOnePfi,@function
        .size           _Z7fillOnePfi,(.L_x_22 - _Z7fillOnePfi)
        .other          _Z7fillOnePfi,@"STO_CUDA_ENTRY STV_DEFAULT"
_Z7fillOnePfi:
.text._Z7fillOnePfi:
[----:B------:R-:W-:Y:S01]  /*0000*/  LDC R1, c[0x0][0x37c] ;  /* 0x0000df00ff017b82 */ /* 0x000fe20000000800 */
[----:B------:R-:W0:Y:S07]  /*0010*/  S2R R0, SR_TID.X ;  /* 0x0000000000007919 */ /* 0x000e2e0000002100 */
[----:B------:R-:W0:Y:S01]  /*0020*/  S2UR UR4, SR_CTAID.X ;  /* 0x00000000000479c3 */ /* 0x000e220000002500 */
[----:B------:R-:W1:Y:S07]  /*0030*/  LDCU UR5, c[0x0][0x388] ;  /* 0x00007100ff0577ac */ /* 0x000e6e0008000800 */
[----:B------:R-:W0:Y:S02]  /*0040*/  LDC R7, c[0x0][0x360] ;  /* 0x0000d800ff077b82 */ /* 0x000e240000000800 */
[----:B0-----:R-:W-:-:S05]  /*0050*/  IMAD R0, R7, UR4, R0 ;  /* 0x0000000407007c24 */ /* 0x001fca000f8e0200 */
[----:B-1----:R-:W-:-:S13]  /*0060*/  ISETP.GE.AND P0, PT, R0, UR5, PT ;  /* 0x0000000500007c0c */ /* 0x002fda000bf06270 */
[----:B------:R-:W-:Y:S05]  /*0070*/  @P0 EXIT ;  /* 0x000000000000094d */ /* 0x000fea0003800000 */
[----:B------:R-:W0:Y:S01]  /*0080*/  LDC.64 R4, c[0x0][0x380] ;  /* 0x0000e000ff047b82 */ /* 0x000e220000000a00 */
[----:B------:R-:W1:Y:S01]  /*0090*/  LDCU UR4, c[0x0][0x370] ;  /* 0x00006e00ff0477ac */ /* 0x000e620008000800 */
[----:B------:R-:W-:Y:S01]  /*00a0*/  HFMA2 R9, -RZ, RZ, 1.875, 0 ;  /* 0x3f800000ff097431 */ /* 0x000fe200000001ff */
[----:B------:R-:W2:Y:S01]  /*00b0*/  LDCU.64 UR6, c[0x0][0x358] ;  /* 0x00006b00ff0677ac */ /* 0x000ea20008000a00 */
[----:B-1----:R-:W-:-:S07]  /*00c0*/  IMAD R7, R7, UR4, RZ ;  /* 0x0000000407077c24 */ /* 0x002fce000f8e02ff */
.L_x_6:
[----:B0-----:R-:W-:Y:S01]  /*00d0*/  IMAD.WIDE R2, R0, 0x4, R4 ;  /* 0x0000000400027825 */ /* 0x001fe200078e0204 */
[----:B------:R-:W-:-:S04]  /*00e0*/  IADD3 R0, PT, PT, R7, R0, RZ ;  /* 0x0000000007007210 */ /* 0x000fc80007ffe0ff */
[----:B--2---:R1:W-:Y:S01]  /*00f0*/  STG.E desc[UR6][R2.64], R9 ;  /* 0x0000000902007986 */ /* 0x0043e2000c101906 */
[----:B------:R-:W-:-:S13]  /*0100*/  ISETP.GE.AND P0, PT, R0, UR5, PT ;  /* 0x0000000500007c0c */ /* 0x000fda000bf06270 */
[----:B-1----:R-:W-:Y:S05]  /*0110*/  @!P0 BRA `(.L_x_6) ;  /* 0xfffffffc00ec8947 */ /* 0x002fea000383ffff */
[----:B------:R-:W-:Y:S05]  /*0120*/  EXIT ;  /* 0x000000000000794d */ /* 0x000fea0003800000 */
.L_x_7:
        /* <DEDUP_REMOVED lines=13> */
.L_x_22:


//--------------------- .text._Z15draw_lines_cudaiiiPfPiS0_S_S_S_ --------------------------
	.section	.text._Z15draw_lines_cudaiiiPfPiS0_S_S_S_,"ax",@progbits
	.align	128
        .global         _Z15draw_lines_cudaiiiPfPiS0_S_S_S_
        .type           _Z15draw_lines_cudaiiiPfPiS0_S_S_S_,@function
        .size           _Z15draw_lines_cudaiiiPfPiS0_S_S_S_,(.L_x_20 - _Z15draw_lines_cudaiiiPfPiS0_S_S_S_)
        .other          _Z15draw_lines_cudaiiiPfPiS0_S_S_S_,@"STO_CUDA_ENTRY STV_DEFAULT"
_Z15draw_lines_cudaiiiPfPiS0_S_S_S_:
.text._Z15draw_lines_cudaiiiPfPiS0_S_S_S_:
        /* <DEDUP_REMOVED lines=8> */
[----:B------:R-:W0:Y:S01]  /*0080*/  LDCU UR4, c[0x0][0x370] ;  /* 0x00006e00ff0477ac */ /* 0x000e220008000800 */
[----:B------:R-:W1:Y:S01]  /*0090*/  LDCU.64 UR6, c[0x0][0x358] ;  /* 0x00006b00ff0677ac */ /* 0x000e620008000a00 */
[----:B0-----:R-:W-:-:S07]  /*00a0*/  IMAD R3, R3, UR4, RZ ;  /* 0x0000000403037c24 */ /* 0x001fce000f8e02ff */
.L_x_14:
[----:B------:R-:W0:Y:S08]  /*00b0*/  LDC.64 R8, c[0x0][0x3a0] ;  /* 0x0000e800ff087b82 */ /* 0x000e300000000a00 */
[----:B------:R-:W2:Y:S08]  /*00c0*/  LDC.64 R6, c[0x0][0x398] ;  /* 0x0000e600ff067b82 */ /* 0x000eb00000000a00 */
[----:B------:R-:W3:Y:S08]  /*00d0*/  LDC R11, c[0x0][0x388] ;  /* 0x0000e200ff0b7b82 */ /* 0x000ef00000000800 */
[----:B------:R-:W4:Y:S01]  /*00e0*/  LDC R10, c[0x0][0x384] ;  /* 0x0000e100ff0a7b82 */ /* 0x000f220000000800 */
[C---:B0-----:R-:W-:Y:S01]  /*00f0*/  IMAD.WIDE R8, R2.reuse, 0x4, R8 ;  /* 0x0000000402087825 */ /* 0x041fe200078e0208 */
[----:B------:R-:W0:Y:S04]  /*0100*/  LDCU UR4, c[0x0][0x380] ;  /* 0x00007000ff0477ac */ /* 0x000e280008000800 */
[----:B-1----:R-:W4:Y:S01]  /*0110*/  LDG.E R4, desc[UR6][R8.64] ;  /* 0x0000000608047981 */ /* 0x002f22000c1e1900 */
[----:B--2---:R-:W-:Y:S01]  /*0120*/  IMAD.WIDE R6, R2, 0x4, R6 ;  /* 0x0000000402067825 */ /* 0x004fe200078e0206 */
[----:B------:R-:W1:Y:S04]  /*0130*/  LDC R27, c[0x0][0x388] ;  /* 0x0000e200ff1b7b82 */ /* 0x000e680000000800 */
[----:B------:R-:W2:Y:S01]  /*0140*/  LDG.E R5, desc[UR6][R6.64] ;  /* 0x0000000606057981 */ /* 0x000ea2000c1e1900 */
[----:B---3--:R-:W-:Y:S01]  /*0150*/  IABS R16, R11 ;  /* 0x0000000b00107213 */ /* 0x008fe20000000000 */
[----:B------:R-:W-:-:S02]  /*0160*/  IMAD.MOV.U32 R23, RZ, RZ, R2 ;  /* 0x000000ffff177224 */ /* 0x000fc400078e0002 */
[----:B------:R-:W3:Y:S01]  /*0170*/  LDC R28, c[0x0][0x384] ;  /* 0x0000e100ff1c7b82 */ /* 0x000ee20000000800 */
[----:B------:R-:W0:Y:S01]  /*0180*/  I2F.RP R17, R16 ;  /* 0x0000001000117306 */ /* 0x000e220000209400 */
[----:B----4-:R-:W-:-:S07]  /*0190*/  IABS R0, R10 ;  /* 0x0000000a00007213 */ /* 0x010fce0000000000 */
[----:B------:R-:W4:Y:S08]  /*01a0*/  I2F.RP R18, R0 ;  /* 0x0000000000127306 */ /* 0x000f300000209400 */
[----:B0-----:R-:W0:Y:S08]  /*01b0*/  MUFU.RCP R17, R17 ;  /* 0x0000001100117308 */ /* 0x001e300000001000 */
[----:B----4-:R-:W4:Y:S01]  /*01c0*/  MUFU.RCP R18, R18 ;  /* 0x0000001200127308 */ /* 0x010f220000001000 */
[----:B0-----:R-:W-:-:S07]  /*01d0*/  VIADD R12, R17, 0xffffffe ;  /* 0x0ffffffe110c7836 */ /* 0x001fce0000000000 */
[----:B------:R0:W1:Y:S01]  /*01e0*/  F2I.FTZ.U32.TRUNC.NTZ R13, R12 ;  /* 0x0000000c000d7305 */ /* 0x000062000021f000 */
[----:B----4-:R-:W-:-:S07]  /*01f0*/  VIADD R14, R18, 0xffffffe ;  /* 0x0ffffffe120e7836 */ /* 0x010fce0000000000 */
[----:B------:R4:W3:Y:S01]  /*0200*/  F2I.FTZ.U32.TRUNC.NTZ R15, R14 ;  /* 0x0000000e000f7305 */ /* 0x0008e2000021f000 */
[----:B0-----:R-:W-:Y:S01]  /*0210*/  IMAD.MOV.U32 R12, RZ, RZ, RZ ;  /* 0x000000ffff0c7224 */ /* 0x001fe200078e00ff */
[----:B-1----:R-:W-:Y:S01]  /*0220*/  IADD3 R19, PT, PT, RZ, -R13, RZ ;  /* 0x8000000dff137210 */ /* 0x002fe20007ffe0ff */
[----:B----4-:R-:W-:-:S04]  /*0230*/  HFMA2 R14, -RZ, RZ, 0, 0 ;  /* 0x00000000ff0e7431 */ /* 0x010fc800000001ff */
[----:B------:R-:W-:Y:S02]  /*0240*/  IMAD R19, R19, R16, RZ ;  /* 0x0000001013137224 */ /* 0x000fe400078e02ff */
[----:B---3--:R-:W-:Y:S02]  /*0250*/  IMAD.MOV R21, RZ, RZ, -R15 ;  /* 0x000000ffff157224 */ /* 0x008fe400078e0a0f */
[----:B------:R-:W-:-:S04]  /*0260*/  IMAD.HI.U32 R13, R13, R19, R12 ;  /* 0x000000130d0d7227 */ /* 0x000fc800078e000c */
[----:B------:R-:W-:-:S04]  /*0270*/  IMAD R19, R21, R0, RZ ;  /* 0x0000000015137224 */ /* 0x000fc800078e02ff */
[----:B------:R-:W-:Y:S01]  /*0280*/  IMAD.HI.U32 R14, R15, R19, R14 ;  /* 0x000000130f0e7227 */ /* 0x000fe200078e000e */
[----:B------:R-:W-:Y:S02]  /*0290*/  IABS R17, R4 ;  /* 0x0000000400117213 */ /* 0x000fe40000000000 */
[----:B------:R-:W-:-:S03]  /*02a0*/  ISETP.GE.AND P2, PT, R4, RZ, PT ;  /* 0x000000ff0400720c */ /* 0x000fc60003f46270 */
[----:B------:R-:W-:Y:S01]  /*02b0*/  IMAD.HI.U32 R13, R13, R17, RZ ;  /* 0x000000110d0d7227 */ /* 0x000fe200078e00ff */
[----:B--2---:R-:W-:-:S03]  /*02c0*/  IABS R12, R5 ;  /* 0x00000005000c7213 */ /* 0x004fc60000000000 */
[----:B------:R-:W-:Y:S01]  /*02d0*/  IMAD.MOV R13, RZ, RZ, -R13 ;  /* 0x000000ffff0d7224 */ /* 0x000fe200078e0a0d */
[----:B------:R-:W-:Y:S01]  /*02e0*/  ISETP.GE.AND P4, PT, R5, RZ, PT ;  /* 0x000000ff0500720c */ /* 0x000fe20003f86270 */
[----:B------:R-:W-:Y:S02]  /*02f0*/  IMAD.MOV.U32 R19, RZ, RZ, R12 ;  /* 0x000000ffff137224 */ /* 0x000fe400078e000c */
[----:B------:R-:W-:Y:S02]  /*0300*/  IMAD R17, R16, R13, R17 ;  /* 0x0000000d10117224 */ /* 0x000fe400078e0211 */
[----:B------:R-:W-:Y:S01]  /*0310*/  IMAD.HI.U32 R14, R14, R19, RZ ;  /* 0x000000130e0e7227 */ /* 0x000fe200078e00ff */
[----:B------:R-:W0:Y:S02]  /*0320*/  LDC.64 R12, c[0x0][0x390] ;  /* 0x0000e400ff0c7b82 */ /* 0x000e240000000a00 */
[----:B------:R-:W-:Y:S02]  /*0330*/  ISETP.GT.U32.AND P0, PT, R16, R17, PT ;  /* 0x000000111000720c */ /* 0x000fe40003f04070 */
[----:B------:R-:W-:-:S05]  /*0340*/  IADD3 R14, PT, PT, -R14, RZ, RZ ;  /* 0x000000ff0e0e7210 */ /* 0x000fca0007ffe1ff */
[C---:B------:R-:W-:Y:S02]  /*0350*/  IMAD R19, R0.reuse, R14, R19 ;  /* 0x0000000e00137224 */ /* 0x040fe400078e0213 */
[----:B------:R-:W1:Y:S03]  /*0360*/  LDC.64 R14, c[0x0][0x3b8] ;  /* 0x0000ee00ff0e7b82 */ /* 0x000e660000000a00 */
[----:B------:R-:W-:Y:S01]  /*0370*/  ISETP.GT.U32.AND P1, PT, R0, R19, PT ;  /* 0x000000130000720c */ /* 0x000fe20003f24070 */
[----:B------:R-:W-:-:S05]  /*0380*/  @!P0 IMAD.IADD R17, R17, 0x1, -R16 ;  /* 0x0000000111118824 */ /* 0x000fca00078e0a10 */
[----:B------:R-:W-:-:S07]  /*0390*/  ISETP.GT.U32.AND P0, PT, R16, R17, PT ;  /* 0x000000111000720c */ /* 0x000fce0003f04070 */
[----:B------:R-:W-:Y:S01]  /*03a0*/  @!P1 IMAD.IADD R19, R19, 0x1, -R0 ;  /* 0x0000000113139824 */ /* 0x000fe200078e0a00 */
[----:B------:R-:W-:-:S04]  /*03b0*/  ISETP.NE.AND P1, PT, R10, RZ, PT ;  /* 0x000000ff0a00720c */ /* 0x000fc80003f25270 */
[----:B------:R-:W-:Y:S02]  /*03c0*/  ISETP.GT.U32.AND P3, PT, R0, R19, PT ;  /* 0x000000130000720c */ /* 0x000fe40003f64070 */
[----:B------:R-:W-:Y:S02]  /*03d0*/  @!P0 IADD3 R17, PT, PT, R17, -R16, RZ ;  /* 0x8000001011118210 */ /* 0x000fe40007ffe0ff */
[----:B------:R-:W-:-:S03]  /*03e0*/  ISETP.NE.AND P0, PT, R11, RZ, PT ;  /* 0x000000ff0b00720c */ /* 0x000fc60003f05270 */
[----:B------:R-:W-:-:S06]  /*03f0*/  @!P2 IMAD.MOV R17, RZ, RZ, -R17 ;  /* 0x000000ffff11a224 */ /* 0x000fcc00078e0a11 */
[----:B------:R-:W-:-:S04]  /*0400*/  @!P3 IMAD.IADD R19, R19, 0x1, -R0 ;  /* 0x000000011313b824 */ /* 0x000fc800078e0a00 */
[----:B------:R-:W-:Y:S02]  /*0410*/  @!P0 LOP3.LUT R17, RZ, R11, RZ, 0x33, !PT ;  /* 0x0000000bff118212 */ /* 0x000fe400078e33ff */
[----:B------:R-:W-:Y:S02]  /*0420*/  @!P4 IADD3 R19, PT, PT, -R19, RZ, RZ ;  /* 0x000000ff1313c210 */ /* 0x000fe40007ffe1ff */
[----:B------:R-:W-:-:S05]  /*0430*/  @!P1 LOP3.LUT R19, RZ, R10, RZ, 0x33, !PT ;  /* 0x0000000aff139212 */ /* 0x000fca00078e33ff */
[----:B------:R-:W-:Y:S02]  /*0440*/  IMAD R19, R17, R10, R19 ;  /* 0x0000000a11137224 */ /* 0x000fe400078e0213 */
[----:B-1----:R-:W-:Y:S01]  /*0450*/  IMAD.WIDE R10, R2, 0x4, R14 ;  /* 0x00000004020a7825 */ /* 0x002fe200078e020e */
[----:B------:R-:W1:Y:S03]  /*0460*/  LDC.64 R16, c[0x0][0x3b0] ;  /* 0x0000ec00ff107b82 */ /* 0x000e660000000a00 */
[----:B0-----:R-:W-:Y:S01]  /*0470*/  IMAD.WIDE R18, R19, 0x4, R12 ;  /* 0x0000000413127825 */ /* 0x001fe200078e020c */
[----:B------:R-:W2:Y:S04]  /*0480*/  LDG.E R21, desc[UR6][R10.64] ;  /* 0x000000060a157981 */ /* 0x000ea8000c1e1900 */
[----:B------:R-:W2:Y:S01]  /*0490*/  LDG.E R0, desc[UR6][R18.64] ;  /* 0x0000000612007981 */ /* 0x000ea2000c1e1900 */
[----:B------:R-:W0:Y:S08]  /*04a0*/  LDC.64 R12, c[0x0][0x3a8] ;  /* 0x0000ea00ff0c7b82 */ /* 0x000e300000000a00 */
[----:B------:R-:W3:Y:S01]  /*04b0*/  LDC.64 R14, c[0x0][0x390] ;  /* 0x0000e400ff0e7b82 */ /* 0x000ee20000000a00 */
[----:B0-----:R-:W-:-:S04]  /*04c0*/  IMAD.WIDE R12, R23, 0x4, R12 ;  /* 0x00000004170c7825 */ /* 0x001fc800078e020c */
[----:B--2---:R-:W-:-:S05]  /*04d0*/  FMUL R21, R21, R0 ;  /* 0x0000000015157220 */ /* 0x004fca0000400000 */
[----:B------:R0:W-:Y:S04]  /*04e0*/  STG.E desc[UR6][R18.64], R21 ;  /* 0x0000001512007986 */ /* 0x0001e8000c101906 */
[----:B------:R0:W5:Y:S01]  /*04f0*/  LDG.E R26, desc[UR6][R12.64] ;  /* 0x000000060c1a7981 */ /* 0x000162000c1e1900 */
[----:B------:R-:W-:Y:S01]  /*0500*/  IMAD.IADD R2, R3, 0x1, R2 ;  /* 0x0000000103027824 */ /* 0x000fe200078e0202 */
[----:B------:R-:W-:Y:S01]  /*0510*/  BSSY.RECONVERGENT B0, `(.L_x_8) ;  /* 0x0000060000007945 */ /* 0x000fe20003800200 */
[----:B-1----:R-:W-:Y:S01]  /*0520*/  IMAD.WIDE R16, R23, 0x4, R16 ;  /* 0x0000000417107825 */ /* 0x002fe200078e0210 */
[----:B------:R-:W-:Y:S02]  /*0530*/  MOV R29, RZ ;  /* 0x000000ff001d7202 */ /* 0x000fe40000000f00 */
[----:B---3--:R-:W-:-:S13]  /*0540*/  ISETP.GE.AND P0, PT, R2, UR4, PT ;  /* 0x0000000402007c0c */ /* 0x008fda000bf06270 */
.L_x_13:
[----:B0-----:R-:W2:Y:S04]  /*0550*/  LDG.E R18, desc[UR6][R16.64] ;  /* 0x0000000610127981 */ /* 0x001ea8000c1e1900 */
[----:B------:R-:W3:Y:S04]  /*0560*/  LDG.E R0, desc[UR6][R6.64] ;  /* 0x0000000606007981 */ /* 0x000ee8000c1e1900 */
[----:B------:R-:W4:Y:S01]  /*0570*/  LDG.E R20, desc[UR6][R8.64] ;  /* 0x0000000608147981 */ /* 0x000f22000c1e1900 */
[----:B------:R-:W-:Y:S01]  /*0580*/  BSSY.RECONVERGENT B1, `(.L_x_9) ;  /* 0x0000042000017945 */ /* 0x000fe20003800200 */
[----:B--2---:R-:W-:-:S04]  /*0590*/  FMUL.RZ R23, R18, 0.15915493667125701904 ;  /* 0x3e22f98312177820 */ /* 0x004fc8000040c000 */
[----:B------:R-:W0:Y:S01]  /*05a0*/  MUFU.COS R18, R23 ;  /* 0x0000001700127308 */ /* 0x000e220000000000 */
[----:B---3--:R-:W-:Y:S02]  /*05b0*/  I2FP.F32.S32 R19, R0 ;  /* 0x0000000000137245 */ /* 0x008fe40000201400 */
[----:B----4-:R-:W-:-:S05]  /*05c0*/  I2FP.F32.S32 R21, R20 ;  /* 0x0000001400157245 */ /* 0x010fca0000201400 */
[----:B------:R-:W1:Y:S01]  /*05d0*/  MUFU.SIN R22, R23 ;  /* 0x0000001700167308 */ /* 0x000e620000000400 */
[----:B0-----:R-:W-:-:S04]  /*05e0*/  FMUL R18, R18, R29 ;  /* 0x0000001d12127220 */ /* 0x001fc80000400000 */
[----:B-----5:R-:W-:Y:S01]  /*05f0*/  FFMA R0, R26, R18, R19 ;  /* 0x000000121a007223 */ /* 0x020fe20000000013 */
[----:B-1----:R-:W-:-:S05]  /*0600*/  FMUL R22, R22, R29 ;  /* 0x0000001d16167220 */ /* 0x002fca0000400000 */
[----:B------:R-:W0:Y:S01]  /*0610*/  F2I.TRUNC.NTZ R0, R0 ;  /* 0x0000000000007305 */ /* 0x000e22000020f100 */
[----:B------:R-:W-:-:S07]  /*0620*/  FFMA R21, R26, -R22, R21 ;  /* 0x800000161a157223 */ /* 0x000fce0000000015 */
[----:B------:R-:W1:Y:S01]  /*0630*/  F2I.TRUNC.NTZ R21, R21 ;  /* 0x0000001500157305 */ /* 0x000e62000020f100 */
[----:B0-----:R-:W-:Y:S02]  /*0640*/  ISETP.EQ.AND P2, PT, R0, R5, PT ;  /* 0x000000050000720c */ /* 0x001fe40003f42270 */
[----:B-1----:R-:W-:-:S13]  /*0650*/  ISETP.NE.AND P1, PT, R21, R4, PT ;  /* 0x000000041500720c */ /* 0x002fda0003f25270 */
[----:B------:R-:W-:Y:S05]  /*0660*/  @!P1 BRA P2, `(.L_x_10) ;  /* 0x0000000000cc9947 */ /* 0x000fea0001000000 */
[----:B------:R-:W-:Y:S02]  /*0670*/  IABS R20, R27 ;  /* 0x0000001b00147213 */ /* 0x000fe40000000000 */
[----:B------:R-:W-:Y:S02]  /*0680*/  IABS R22, R28 ;  /* 0x0000001c00167213 */ /* 0x000fe40000000000 */
[----:B------:R-:W0:Y:S01]  /*0690*/  I2F.RP R23, R20 ;  /* 0x0000001400177306 */ /* 0x000e220000209400 */
[----:B------:R-:W-:-:S07]  /*06a0*/  ISETP.NE.AND P5, PT, R28, RZ, PT ;  /* 0x000000ff1c00720c */ /* 0x000fce0003fa5270 */
[----:B------:R-:W1:Y:S08]  /*06b0*/  I2F.RP R24, R22 ;  /* 0x0000001600187306 */ /* 0x000e700000209400 */
[----:B0-----:R-:W0:Y:S08]  /*06c0*/  MUFU.RCP R23, R23 ;  /* 0x0000001700177308 */ /* 0x001e300000001000 */
[----:B-1----:R-:W1:Y:S01]  /*06d0*/  MUFU.RCP R24, R24 ;  /* 0x0000001800187308 */ /* 0x002e620000001000 */
[----:B0-----:R-:W-:-:S07]  /*06e0*/  VIADD R4, R23, 0xffffffe ;  /* 0x0ffffffe17047836 */ /* 0x001fce0000000000 */
[----:B------:R0:W2:Y:S01]  /*06f0*/  F2I.FTZ.U32.TRUNC.NTZ R5, R4 ;  /* 0x0000000400057305 */ /* 0x0000a2000021f000 */
[----:B-1----:R-:W-:Y:S01]  /*0700*/  IADD3 R19, PT, PT, R24, 0xffffffe, RZ ;  /* 0x0ffffffe18137810 */ /* 0x002fe20007ffe0ff */
[----:B0-----:R-:W-:-:S06]  /*0710*/  IMAD.MOV.U32 R4, RZ, RZ, RZ ;  /* 0x000000ffff047224 */ /* 0x001fcc00078e00ff */
[----:B------:R-:W0:Y:S01]  /*0720*/  F2I.FTZ.U32.TRUNC.NTZ R19, R19 ;  /* 0x0000001300137305 */ /* 0x000e22000021f000 */
[----:B--2---:R-:W-:-:S04]  /*0730*/  IMAD.MOV R25, RZ, RZ, -R5 ;  /* 0x000000ffff197224 */ /* 0x004fc800078e0a05 */
[----:B------:R-:W-:-:S04]  /*0740*/  IMAD R25, R25, R20, RZ ;  /* 0x0000001419197224 */ /* 0x000fc800078e02ff */
[----:B------:R-:W-:Y:S01]  /*0750*/  IMAD.HI.U32 R18, R5, R25, R4 ;  /* 0x0000001905127227 */ /* 0x000fe200078e0004 */
[----:B------:R-:W-:Y:S02]  /*0760*/  IABS R5, R21 ;  /* 0x0000001500057213 */ /* 0x000fe40000000000 */
[----:B0-----:R-:W-:-:S03]  /*0770*/  IADD3 R23, PT, PT, RZ, -R19, RZ ;  /* 0x80000013ff177210 */ /* 0x001fc60007ffe0ff */
[----:B------:R-:W-:-:S04]  /*0780*/  IMAD.HI.U32 R4, R18, R5, RZ ;  /* 0x0000000512047227 */ /* 0x000fc800078e00ff */
[----:B------:R-:W-:Y:S02]  /*0790*/  HFMA2 R18, -RZ, RZ, 0, 0 ;  /* 0x00000000ff127431 */ /* 0x000fe400000001ff */
[----:B------:R-:W-:Y:S02]  /*07a0*/  IMAD.MOV R4, RZ, RZ, -R4 ;  /* 0x000000ffff047224 */ /* 0x000fe400078e0a04 */
[----:B------:R-:W-:Y:S02]  /*07b0*/  IMAD R23, R23, R22, RZ ;  /* 0x0000001617177224 */ /* 0x000fe400078e02ff */
[C---:B------:R-:W-:Y:S02]  /*07c0*/  IMAD R5, R20.reuse, R4, R5 ;  /* 0x0000000414057224 */ /* 0x040fe400078e0205 */
[----:B------:R-:W-:Y:S01]  /*07d0*/  IMAD.HI.U32 R4, R19, R23, R18 ;  /* 0x0000001713047227 */ /* 0x000fe200078e0012 */
[----:B------:R-:W-:Y:S01]  /*07e0*/  IABS R19, R0 ;  /* 0x0000000000137213 */ /* 0x000fe20000000000 */
[----:B------:R-:W2:Y:S01]  /*07f0*/  LDG.E R23, desc[UR6][R10.64] ;  /* 0x000000060a177981 */ /* 0x000ea2000c1e1900 */
[----:B------:R-:W-:-:S03]  /*0800*/  ISETP.GT.U32.AND P1, PT, R20, R5, PT ;  /* 0x000000051400720c */ /* 0x000fc60003f24070 */
[----:B------:R-:W-:-:S04]  /*0810*/  IMAD.HI.U32 R4, R4, R19, RZ ;  /* 0x0000001304047227 */ /* 0x000fc800078e00ff */
[----:B------:R-:W-:-:S04]  /*0820*/  IMAD.MOV R4, RZ, RZ, -R4 ;  /* 0x000000ffff047224 */ /* 0x000fc800078e0a04 */
[----:B------:R-:W-:Y:S02]  /*0830*/  IMAD R19, R22, R4, R19 ;  /* 0x0000000416137224 */ /* 0x000fe400078e0213 */
[----:B------:R-:W-:Y:S02]  /*0840*/  @!P1 IADD3 R5, PT, PT, R5, -R20, RZ ;  /* 0x8000001405059210 */ /* 0x000fe40007ffe0ff */
[----:B------:R-:W-:Y:S02]  /*0850*/  ISETP.GE.AND P1, PT, R0, RZ, PT ;  /* 0x000000ff0000720c */ /* 0x000fe40003f26270 */
[----:B------:R-:W-:Y:S02]  /*0860*/  ISETP.GT.U32.AND P2, PT, R22, R19, PT ;  /* 0x000000131600720c */ /* 0x000fe40003f44070 */
[----:B------:R-:W-:-:S11]  /*0870*/  ISETP.GT.U32.AND P4, PT, R20, R5, PT ;  /* 0x000000051400720c */ /* 0x000fd60003f84070 */
[----:B------:R-:W-:Y:S01]  /*0880*/  @!P2 IMAD.IADD R19, R19, 0x1, -R22 ;  /* 0x000000011313a824 */ /* 0x000fe200078e0a16 */
[----:B------:R-:W-:Y:S02]  /*0890*/  ISETP.GE.AND P2, PT, R21, RZ, PT ;  /* 0x000000ff1500720c */ /* 0x000fe40003f46270 */
[----:B------:R-:W-:Y:S02]  /*08a0*/  @!P4 IADD3 R5, PT, PT, R5, -R20, RZ ;  /* 0x800000140505c210 */ /* 0x000fe40007ffe0ff */
[----:B------:R-:W-:Y:S02]  /*08b0*/  ISETP.GT.U32.AND P3, PT, R22, R19, PT ;  /* 0x000000131600720c */ /* 0x000fe40003f64070 */
[----:B------:R-:W-:-:S07]  /*08c0*/  ISETP.NE.AND P4, PT, R27, RZ, PT ;  /* 0x000000ff1b00720c */ /* 0x000fce0003f85270 */
[----:B------:R-:W-:-:S04]  /*08d0*/  @!P2 IADD3 R5, PT, PT, -R5, RZ, RZ ;  /* 0x000000ff0505a210 */ /* 0x000fc80007ffe1ff */
[----:B------:R-:W-:Y:S02]  /*08e0*/  @!P3 IMAD.IADD R19, R19, 0x1, -R22 ;  /* 0x000000011313b824 */ /* 0x000fe400078e0a16 */
[----:B------:R-:W-:Y:S02]  /*08f0*/  @!P4 LOP3.LUT R5, RZ, R27, RZ, 0x33, !PT ;  /* 0x0000001bff05c212 */ /* 0x000fe400078e33ff */
[----:B------:R-:W-:Y:S01]  /*0900*/  @!P1 IMAD.MOV R19, RZ, RZ, -R19 ;  /* 0x000000ffff139224 */ /* 0x000fe200078e0a13 */
[----:B------:R-:W-:-:S05]  /*0910*/  @!P5 LOP3.LUT R19, RZ, R28, RZ, 0x33, !PT ;  /* 0x0000001cff13d212 */ /* 0x000fca00078e33ff */
[----:B------:R-:W-:-:S04]  /*0920*/  IMAD R19, R5, R28, R19 ;  /* 0x0000001c05137224 */ /* 0x000fc800078e0213 */
[----:B------:R-:W-:-:S05]  /*0930*/  IMAD.WIDE R18, R19, 0x4, R14 ;  /* 0x0000000413127825 */ /* 0x000fca00078e020e */
[----:B------:R-:W2:Y:S02]  /*0940*/  LDG.E R4, desc[UR6][R18.64] ;  /* 0x0000000612047981 */ /* 0x000ea4000c1e1900 */
[----:B--2---:R-:W-:-:S05]  /*0950*/  FMUL R23, R23, R4 ;  /* 0x0000000417177220 */ /* 0x004fca0000400000 */
[----:B------:R0:W-:Y:S04]  /*0960*/  STG.E desc[UR6][R18.64], R23 ;  /* 0x0000001712007986 */ /* 0x0001e8000c101906 */
[----:B------:R0:W5:Y:S01]  /*0970*/  LDG.E R26, desc[UR6][R12.64] ;  /* 0x000000060c1a7981 */ /* 0x000162000c1e1900 */
[----:B------:R-:W-:Y:S01]  /*0980*/  MOV R5, R0 ;  /* 0x0000000000057202 */ /* 0x000fe20000000f00 */
[----:B------:R-:W-:-:S07]  /*0990*/  IMAD.MOV.U32 R4, RZ, RZ, R21 ;  /* 0x000000ffff047224 */ /* 0x000fce00078e0015 */
.L_x_10:
[----:B------:R-:W-:Y:S05]  /*09a0*/  BSYNC.RECONVERGENT B1 ;  /* 0x0000000000017941 */ /* 0x000fea0003800200 */
.L_x_9:
[----:B0----5:R-:W0:Y:S01]  /*09b0*/  F2F.F64.F32 R18, R26 ;  /* 0x0000001a00127310 */ /* 0x021e220000201800 */
[----:B------:R-:W-:Y:S01]  /*09c0*/  BSSY.RECONVERGENT B1, `(.L_x_11) ;  /* 0x000000f000017945 */ /* 0x000fe20003800200 */
[----:B0-----:R-:W-:-:S06]  /*09d0*/  DMUL R18, R18, 1.5 ;  /* 0x3ff8000012127828 */ /* 0x001fcc0000000000 */
[----:B------:R-:W0:Y:S04]  /*09e0*/  MUFU.RCP64H R21, R19 ;  /* 0x0000001300157308 */ /* 0x000e280000001800 */
[----:B------:R-:W-:-:S04]  /*09f0*/  IADD3 R20, PT, PT, R19, 0x300402, RZ ;  /* 0x0030040213147810 */ /* 0x000fc80007ffe0ff */
[----:B------:R-:W-:Y:S02]  /*0a00*/  FSETP.GEU.AND P1, PT, |R20|, 5.8789094863358348022e-39, PT ;  /* 0x004004021400780b */ /* 0x000fe40003f2e200 */
[----:B0-----:R-:W-:-:S08]  /*0a10*/  DFMA R22, -R18, R20, 1 ;  /* 0x3ff000001216742b */ /* 0x001fd00000000114 */
[----:B------:R-:W-:-:S08]  /*0a20*/  DFMA R22, R22, R22, R22 ;  /* 0x000000161616722b */ /* 0x000fd00000000016 */
[----:B------:R-:W-:-:S08]  /*0a30*/  DFMA R22, R20, R22, R20 ;  /* 0x000000161416722b */ /* 0x000fd00000000014 */
[----:B------:R-:W-:-:S08]  /*0a40*/  DFMA R20, -R18, R22, 1 ;  /* 0x3ff000001214742b */ /* 0x000fd00000000116 */
[----:B------:R-:W-:Y:S01]  /*0a50*/  DFMA R20, R22, R20, R22 ;  /* 0x000000141614722b */ /* 0x000fe20000000016 */
[----:B------:R-:W-:Y:S10]  /*0a60*/  @P1 BRA `(.L_x_12) ;  /* 0x0000000000101947 */ /* 0x000ff40003800000 */
[----:B------:R-:W-:Y:S02]  /*0a70*/  LOP3.LUT R22, R19, 0x7fffffff, RZ, 0xc0, !PT ;  /* 0x7fffffff13167812 */ /* 0x000fe400078ec0ff */
[----:B------:R-:W-:-:S03]  /*0a80*/  MOV R0, 0xab0 ;  /* 0x00000ab000007802 */ /* 0x000fc60000000f00 */
[----:B------:R-:W-:-:S07]  /*0a90*/  VIADD R22, R22, 0xfff00000 ;  /* 0xfff0000016167836 */ /* 0x000fce0000000000 */
[----:B------:R-:W-:Y:S05]  /*0aa0*/  CALL.REL.NOINC `($__internal_0_$__cuda_sm20_dblrcp_rn_slowpath_v3) ;  /* 0x0000000000247944 */ /* 0x000fea0003c00000 */
.L_x_12:
[----:B------:R-:W-:Y:S05]  /*0ab0*/  BSYNC.RECONVERGENT B1 ;  /* 0x0000000000017941 */ /* 0x000fea0003800200 */
.L_x_11:
[----:B------:R-:W0:Y:S02]  /*0ac0*/  F2F.F64.F32 R18, R29 ;  /* 0x0000001d00127310 */ /* 0x000e240000201800 */
[----:B0-----:R-:W-:-:S06]  /*0ad0*/  DADD R18, R18, R20 ;  /* 0x0000000012127229 */ /* 0x001fcc0000000014 */
[----:B------:R-:W0:Y:S02]  /*0ae0*/  F2F.F32.F64 R29, R18 ;  /* 0x00000012001d7310 */ /* 0x000e240000301000 */
[----:B0-----:R-:W-:-:S13]  /*0af0*/  FSETP.GTU.AND P1, PT, R29, 1, PT ;  /* 0x3f8000001d00780b */ /* 0x001fda0003f2c000 */
[----:B------:R-:W-:Y:S05]  /*0b00*/  @!P1 BRA `(.L_x_13) ;  /* 0xfffffff800909947 */ /* 0x000fea000383ffff */
[----:B------:R-:W-:Y:S05]  /*0b10*/  BSYNC.RECONVERGENT B0 ;  /* 0x0000000000007941 */ /* 0x000fea0003800200 */
.L_x_8:
[----:B------:R-:W-:Y:S05]  /*0b20*/  @!P0 BRA `(.L_x_14) ;  /* 0xfffffff400608947 */ /* 0x000fea000383ffff */
[----:B------:R-:W-:Y:S05]  /*0b30*/  EXIT ;  /* 0x000000000000794d */ /* 0x000fea0003800000 */
        .weak           $__internal_0_$__cuda_sm20_dblrcp_rn_slowpath_v3
        .type           $__internal_0_$__cuda_sm20_dblrcp_rn_slowpath_v3,@function
        .size           $__internal_0_$__cuda_sm20_dblrcp_rn_slowpath_v3,(.L_x_20 - $__internal_0_$__cuda_sm20_dblrcp_rn_slowpath_v3)
$__internal_0_$__cuda_sm20_dblrcp_rn_slowpath_v3:
[----:B------:R-:W-:Y:S01]  /*0b40*/  DSETP.GTU.AND P1, PT, |R18|, +INF , PT ;  /* 0x7ff000001200742a */ /* 0x000fe20003f2c200 */
[----:B------:R-:W-:-:S13]  /*0b50*/  BSSY.RECONVERGENT B2, `(.L_x_15) ;  /* 0x0000022000027945 */ /* 0x000fda0003800200 */
[----:B------:R-:W-:Y:S05]  /*0b60*/  @P1 BRA `(.L_x_16) ;  /* 0x0000000000781947 */ /* 0x000fea0003800000 */
[----:B------:R-:W-:-:S04]  /*0b70*/  LOP3.LUT R23, R19, 0x7fffffff, RZ, 0xc0, !PT ;  /* 0x7fffffff13177812 */ /* 0x000fc800078ec0ff */
[----:B------:R-:W-:-:S04]  /*0b80*/  IADD3 R20, PT, PT, R23, -0x1, RZ ;  /* 0xffffffff17147810 */ /* 0x000fc80007ffe0ff */
[----:B------:R-:W-:-:S13]  /*0b90*/  ISETP.GE.U32.AND P1, PT, R20, 0x7fefffff, PT ;  /* 0x7fefffff1400780c */ /* 0x000fda0003f26070 */
[----:B------:R-:W-:Y:S01]  /*0ba0*/  @P1 LOP3.LUT R21, R19, 0x7ff00000, RZ, 0x3c, !PT ;  /* 0x7ff0000013151812 */ /* 0x000fe200078e3cff */
[----:B------:R-:W-:Y:S01]  /*0bb0*/  @P1 IMAD.MOV.U32 R20, RZ, RZ, RZ ;  /* 0x000000ffff141224 */ /* 0x000fe200078e00ff */
[----:B------:R-:W-:Y:S06]  /*0bc0*/  @P1 BRA `(.L_x_17) ;  /* 0x0000000000681947 */ /* 0x000fec0003800000 */
[----:B------:R-:W-:-:S13]  /*0bd0*/  ISETP.GE.U32.AND P1, PT, R23, 0x1000001, PT ;  /* 0x010000011700780c */ /* 0x000fda0003f26070 */
[----:B------:R-:W-:Y:S05]  /*0be0*/  @!P1 BRA `(.L_x_18) ;  /* 0x0000000000349947 */ /* 0x000fea0003800000 */
[----:B------:R-:W-:Y:S01]  /*0bf0*/  IADD3 R21, PT, PT, R19, -0x3fe00000, RZ ;  /* 0xc020000013157810 */ /* 0x000fe20007ffe0ff */
[----:B------:R-:W-:-:S03]  /*0c00*/  IMAD.MOV.U32 R20, RZ, RZ, R18 ;  /* 0x000000ffff147224 */ /* 0x000fc600078e0012 */
[----:B------:R-:W0:Y:S03]  /*0c10*/  MUFU.RCP64H R23, R21 ;  /* 0x0000001500177308 */ /* 0x000e260000001800 */
[----:B0-----:R-:W-:-:S08]  /*0c20*/  DFMA R24, -R20, R22, 1 ;  /* 0x3ff000001418742b */ /* 0x001fd00000000116 */
[----:B------:R-:W-:-:S08]  /*0c30*/  DFMA R24, R24, R24, R24 ;  /* 0x000000181818722b */ /* 0x000fd00000000018 */
[----:B------:R-:W-:-:S08]  /*0c40*/  DFMA R24, R22, R24, R22 ;  /* 0x000000181618722b */ /* 0x000fd00000000016 */
[----:B------:R-:W-:-:S08]  /*0c50*/  DFMA R22, -R20, R24, 1 ;  /* 0x3ff000001416742b */ /* 0x000fd00000000118 */
[----:B------:R-:W-:-:S08]  /*0c60*/  DFMA R22, R24, R22, R24 ;  /* 0x000000161816722b */ /* 0x000fd00000000018 */
[----:B------:R-:W-:-:S08]  /*0c70*/  DMUL R22, R22, 2.2250738585072013831e-308 ;  /* 0x0010000016167828 */ /* 0x000fd00000000000 */
[----:B------:R-:W-:-:S08]  /*0c80*/  DFMA R18, -R18, R22, 1 ;  /* 0x3ff000001212742b */ /* 0x000fd00000000116 */
[----:B------:R-:W-:-:S08]  /*0c90*/  DFMA R18, R18, R18, R18 ;  /* 0x000000121212722b */ /* 0x000fd00000000012 */
[----:B------:R-:W-:Y:S01]  /*0ca0*/  DFMA R20, R22, R18, R22 ;  /* 0x000000121614722b */ /* 0x000fe20000000016 */
[----:B------:R-:W-:Y:S10]  /*0cb0*/  BRA `(.L_x_17) ;  /* 0x00000000002c7947 */ /* 0x000ff40003800000 */
.L_x_18:
[----:B------:R-:W-:-:S06]  /*0cc0*/  DMUL R18, R18, 8.11296384146066816958e+31 ;  /* 0x4690000012127828 */ /* 0x000fcc0000000000 */
[----:B------:R-:W0:Y:S02]  /*0cd0*/  MUFU.RCP64H R23, R19 ;  /* 0x0000001300177308 */ /* 0x000e240000001800 */
[----:B0-----:R-:W-:-:S08]  /*0ce0*/  DFMA R20, -R18, R22, 1 ;  /* 0x3ff000001214742b */ /* 0x001fd00000000116 */
[----:B------:R-:W-:-:S08]  /*0cf0*/  DFMA R20, R20, R20, R20 ;  /* 0x000000141414722b */ /* 0x000fd00000000014 */
[----:B------:R-:W-:-:S08]  /*0d00*/  DFMA R20, R22, R20, R22 ;  /* 0x000000141614722b */ /* 0x000fd00000000016 */
[----:B------:R-:W-:-:S08]  /*0d10*/  DFMA R22, -R18, R20, 1 ;  /* 0x3ff000001216742b */ /* 0x000fd00000000114 */
[----:B------:R-:W-:-:S08]  /*0d20*/  DFMA R20, R20, R22, R20 ;  /* 0x000000161414722b */ /* 0x000fd00000000014 */
[----:B------:R-:W-:Y:S01]  /*0d30*/  DMUL R20, R20, 8.11296384146066816958e+31 ;  /* 0x4690000014147828 */ /* 0x000fe20000000000 */
[----:B------:R-:W-:Y:S10]  /*0d40*/  BRA `(.L_x_17) ;  /* 0x0000000000087947 */ /* 0x000ff40003800000 */
.L_x_16:
[----:B------:R-:W-:Y:S02]  /*0d50*/  LOP3.LUT R21, R19, 0x80000, RZ, 0xfc, !PT ;  /* 0x0008000013157812 */ /* 0x000fe400078efcff */
[----:B------:R-:W-:-:S07]  /*0d60*/  MOV R20, R18 ;  /* 0x0000001200147202 */ /* 0x000fce0000000f00 */
.L_x_17:
[----:B------:R-:W-:Y:S05]  /*0d70*/  BSYNC.RECONVERGENT B2 ;  /* 0x0000000000027941 */ /* 0x000fea0003800200 */
.L_x_15:
[----:B------:R-:W-:Y:S01]  /*0d80*/  IMAD.MOV.U32 R18, RZ, RZ, R0 ;  /* 0x000000ffff127224 */ /* 0x000fe200078e0000 */
[----:B------:R-:W-:-:S04]  /*0d90*/  MOV R19, 0x0 ;  /* 0x0000000000137802 */ /* 0x000fc80000000f00 */
[----:B------:R-:W-:Y:S05]  /*0da0*/  RET.REL.NODEC R18 `(_Z15draw_lines_cudaiiiPfPiS0_S_S_S_) ;  /* 0xfffffff012947950 */ /* 0x000fea0003c3ffff */
.L_x_19:
        /* <DEDUP_REMOVED lines=13> */
.L_x_20:


//--------------------- .nv.shared._Z20estimate_result_cudaPfS_iS_ --------------------------
	.section	.nv.shared._Z20estimate_result_cudaPfS_iS_,"aw",@nobits
	.sectionflags	@""
	.align	4
.nv.shared._Z20estimate_result_cudaPfS_iS_:
	.zero		5120


//--------------------- .nv.shared.reserved.0     --------------------------
	.section	.nv.shared.reserved.0,"aw",@nobits
	.weak		__nv_reservedSMEM_offset_0_alias
	.size		__nv_reservedSMEM_offset_0_alias, 0, 64
	.other		__nv_reservedSMEM_offset_0_alias,@"STO_CUDA_RESERVED_SHARED STV_DEFAULT"
__nv_reservedSMEM_offset_0_alias:
	.zero		0
	.zero		64


//--------------------- .nv.constant0._Z20estimate_result_cudaPfS_iS_ --------------------------
	.section	.nv.constant0._Z20estimate_result_cudaPfS_iS_,"a",@progbits
	.sectionflags	@""
	.align	4
.nv.constant0._Z20estimate_result_cudaPfS_iS_:
	.zero		928


//--------------------- .nv.constant0._Z7fillOnePfi --------------------------
	.section	.nv.constant0._Z7fillOnePfi,"a",@progbits
	.sectionflags	@""
	.align	4
.nv.constant0._Z7fillOnePfi:
	.zero		908


//--------------------- .nv.constant0._Z15draw_lines_cudaiiiPfPiS0_S_S_S_ --------------------------
	.section	.nv.constant0._Z15draw_lines_cudaiiiPfPiS0_S_S_S_,"a",@progbits
	.sectionflags	@""
	.align	4
.nv.constant0._Z15draw_lines_cudaiiiPfPiS0_S_S_S_:
	.zero		960


//--------------------- SYMBOLS --------------------------

	.type		.nv.reservedSmem.offset0,@object
	.size		.nv.reservedSmem.offset0,0x4
	.type		.nv.reservedSmem.cap,@object
	.size		.nv.reservedSmem.cap,0x4
